//
// Generated by NVIDIA NVVM Compiler
//
// Compiler Build ID: CL-36424714
// Cuda compilation tools, release 13.0, V13.0.88
// Based on NVVM 20.0.0
//

.version 9.0
.target sm_100
.address_size 64

	// .globl	add_kernel_0d1d2d3d

.visible .entry add_kernel_0d1d2d3d(
	.param .u64 .ptr .align 1 add_kernel_0d1d2d3d_param_0,
	.param .u64 .ptr .align 1 add_kernel_0d1d2d3d_param_1,
	.param .u64 .ptr .align 1 add_kernel_0d1d2d3d_param_2,
	.param .u32 add_kernel_0d1d2d3d_param_3
)
{
	.reg .pred 	%p<7>;
	.reg .b32 	%r<31>;
	.reg .b32 	%f<16>;
	.reg .b64 	%rd<25>;

	ld.param.u64 	%rd4, [add_kernel_0d1d2d3d_param_0];
	ld.param.u64 	%rd5, [add_kernel_0d1d2d3d_param_1];
	ld.param.u64 	%rd6, [add_kernel_0d1d2d3d_param_2];
	ld.param.u32 	%r12, [add_kernel_0d1d2d3d_param_3];
	cvta.to.global.u64 	%rd1, %rd6;
	cvta.to.global.u64 	%rd2, %rd5;
	cvta.to.global.u64 	%rd3, %rd4;
	mov.u32 	%r13, %ctaid.x;
	mov.u32 	%r14, %ntid.x;
	mov.u32 	%r15, %tid.x;
	mad.lo.s32 	%r29, %r13, %r14, %r15;
	mov.u32 	%r16, %nctaid.x;
	mul.lo.s32 	%r2, %r16, %r14;
	setp.ge.s32 	%p1, %r29, %r12;
	@%p1 bra 	$L__BB0_7;
	add.s32 	%r17, %r29, %r2;
	max.s32 	%r18, %r12, %r17;
	setp.lt.s32 	%p2, %r17, %r12;
	selp.u32 	%r19, 1, 0, %p2;
	add.s32 	%r20, %r17, %r19;
	sub.s32 	%r21, %r18, %r20;
	div.u32 	%r22, %r21, %r2;
	add.s32 	%r3, %r22, %r19;
	and.b32  	%r23, %r3, 3;
	setp.eq.s32 	%p3, %r23, 3;
	@%p3 bra 	$L__BB0_4;
	add.s32 	%r24, %r3, 1;
	and.b32  	%r25, %r24, 3;
	neg.s32 	%r27, %r25;
$L__BB0_3:
	.pragma "nounroll";
	mul.wide.s32 	%rd7, %r29, 4;
	add.s64 	%rd8, %rd1, %rd7;
	add.s64 	%rd9, %rd2, %rd7;
	add.s64 	%rd10, %rd3, %rd7;
	ld.global.f32 	%f1, [%rd10];
	ld.global.f32 	%f2, [%rd9];
	add.f32 	%f3, %f1, %f2;
	st.global.f32 	[%rd8], %f3;
	add.s32 	%r29, %r29, %r2;
	add.s32 	%r27, %r27, 1;
	setp.ne.s32 	%p4, %r27, 0;
	@%p4 bra 	$L__BB0_3;
$L__BB0_4:
	setp.lt.u32 	%p5, %r3, 3;
	@%p5 bra 	$L__BB0_7;
	mul.wide.s32 	%rd15, %r2, 4;
	shl.b32 	%r26, %r2, 2;
$L__BB0_6:
	mul.wide.s32 	%rd11, %r29, 4;
	add.s64 	%rd12, %rd3, %rd11;
	ld.global.f32 	%f4, [%rd12];
	add.s64 	%rd13, %rd2, %rd11;
	ld.global.f32 	%f5, [%rd13];
	add.f32 	%f6, %f4, %f5;
	add.s64 	%rd14, %rd1, %rd11;
	st.global.f32 	[%rd14], %f6;
	add.s64 	%rd16, %rd12, %rd15;
	ld.global.f32 	%f7, [%rd16];
	add.s64 	%rd17, %rd13, %rd15;
	ld.global.f32 	%f8, [%rd17];
	add.f32 	%f9, %f7, %f8;
	add.s64 	%rd18, %rd14, %rd15;
	st.global.f32 	[%rd18], %f9;
	add.s64 	%rd19, %rd16, %rd15;
	ld.global.f32 	%f10, [%rd19];
	add.s64 	%rd20, %rd17, %rd15;
	ld.global.f32 	%f11, [%rd20];
	add.f32 	%f12, %f10, %f11;
	add.s64 	%rd21, %rd18, %rd15;
	st.global.f32 	[%rd21], %f12;
	add.s64 	%rd22, %rd19, %rd15;
	ld.global.f32 	%f13, [%rd22];
	add.s64 	%rd23, %rd20, %rd15;
	ld.global.f32 	%f14, [%rd23];
	add.f32 	%f15, %f13, %f14;
	add.s64 	%rd24, %rd21, %rd15;
	st.global.f32 	[%rd24], %f15;
	add.s32 	%r29, %r26, %r29;
	setp.lt.s32 	%p6, %r29, %r12;
	@%p6 bra 	$L__BB0_6;
$L__BB0_7:
	ret;

}


// ===== COMPILED SASS (sm_100) =====

	.target	sm_100

	.elftype	@"ET_EXEC"


//--------------------- .note.nv.tkinfo           --------------------------
	.section	.note.nv.tkinfo,"",@"SHT_NOTE"
	.sectionflags	@"SHF_NOTE_NV_TKINFO"
	.tkinfo
        /*0018*/ 	.word	0x00000002
        /*0030*/ 	.string	""
        /*0030*/ 	.string	"ptxas"
        /*0030*/ 	.string	"Cuda compilation tools, release 13.0, V13.0.88"
        /*0030*/ 	.string	"Build cuda_13.0.r13.0/compiler.36424714_0"
        /*0030*/ 	.string	"-arch sm_100 -m 64 "



//--------------------- .note.nv.cuinfo           --------------------------
	.section	.note.nv.cuinfo,"",@"SHT_NOTE"
	.sectionflags	@"SHF_NOTE_NV_CUINFO"
        /*0018*/ 	.short	0x0002
        /*001a*/ 	.short	0x0064
        /*001c*/ 	.short	0x0082
	.zero		2


//--------------------- .nv.info                  --------------------------
	.section	.nv.info,"",@"SHT_CUDA_INFO"
	.align	4


	//----- nvinfo : EIATTR_REGCOUNT
	.align		4
        /*0000*/ 	.byte	0x04, 0x2f
        /*0002*/ 	.short	(.L_1 - .L_0)
	.align		4
.L_0:
        /*0004*/ 	.word	index@(add_kernel_0d1d2d3d)
        /*0008*/ 	.word	0x0000001a


	//----- nvinfo : EIATTR_FRAME_SIZE
	.align		4
.L_1:
        /*000c*/ 	.byte	0x04, 0x11
        /*000e*/ 	.short	(.L_3 - .L_2)
	.align		4
.L_2:
        /*0010*/ 	.word	index@(add_kernel_0d1d2d3d)
        /*0014*/ 	.word	0x00000000


	//----- nvinfo : EIATTR_MIN_STACK_SIZE
	.align		4
.L_3:
        /*0018*/ 	.byte	0x04, 0x12
        /*001a*/ 	.short	(.L_5 - .L_4)
	.align		4
.L_4:
        /*001c*/ 	.word	index@(add_kernel_0d1d2d3d)
        /*0020*/ 	.word	0x00000000
.L_5:


//--------------------- .nv.compat                --------------------------
	.section	.nv.compat,"",@"SHT_CUDA_COMPAT_INFO"
	.align	4
        /*0000*/ 	.byte	0x02, 0x09, 0x00, 0x00, 0x02, 0x02, 0x01, 0x00, 0x02, 0x05, 0x05, 0x00, 0x03, 0x07, 0x01, 0x01
        /*0010*/ 	.byte	0x02, 0x03, 0x00, 0x00, 0x02, 0x06, 0x01, 0x00, 0x04, 0x0b, 0x08, 0x00, 0x09, 0x00, 0x00, 0x00
        /*0020*/ 	.byte	0x00, 0x00, 0x00, 0x00


//--------------------- .nv.info.add_kernel_0d1d2d3d --------------------------
	.section	.nv.info.add_kernel_0d1d2d3d,"",@"SHT_CUDA_INFO"
	.sectionflags	@""
	.align	4


	//----- nvinfo : EIATTR_CUDA_API_VERSION
	.align		4
        /*0000*/ 	.byte	0x04, 0x37
        /*0002*/ 	.short	(.L_7 - .L_6)
.L_6:
        /*0004*/ 	.word	0x00000082


	//----- nvinfo : EIATTR_KPARAM_INFO
	.align		4
.L_7:
        /*0008*/ 	.byte	0x04, 0x17
        /*000a*/ 	.short	(.L_9 - .L_8)
.L_8:
        /*000c*/ 	.word	0x00000000
        /*0010*/ 	.short	0x0003
        /*0012*/ 	.short	0x0018
        /*0014*/ 	.byte	0x00, 0xf0, 0x11, 0x00


	//----- nvinfo : EIATTR_KPARAM_INFO
	.align		4
.L_9:
        /*0018*/ 	.byte	0x04, 0x17
        /*001a*/ 	.short	(.L_11 - .L_10)
.L_10:
        /*001c*/ 	.word	0x00000000
        /*0020*/ 	.short	0x0002
        /*0022*/ 	.short	0x0010
        /*0024*/ 	.byte	0x00, 0xf5, 0x21, 0x00


	//----- nvinfo : EIATTR_KPARAM_INFO
	.align		4
.L_11:
        /*0028*/ 	.byte	0x04, 0x17
        /*002a*/ 	.short	(.L_13 - .L_12)
.L_12:
        /*002c*/ 	.word	0x00000000
        /*0030*/ 	.short	0x0001
        /*0032*/ 	.short	0x0008
        /*0034*/ 	.byte	0x00, 0xf5, 0x21, 0x00


	//----- nvinfo : EIATTR_KPARAM_INFO
	.align		4
.L_13:
        /*0038*/ 	.byte	0x04, 0x17
        /*003a*/ 	.short	(.L_15 - .L_14)
.L_14:
        /*003c*/ 	.word	0x00000000
        /*0040*/ 	.short	0x0000
        /*0042*/ 	.short	0x0000
        /*0044*/ 	.byte	0x00, 0xf5, 0x21, 0x00


	//----- nvinfo : EIATTR_SPARSE_MMA_MASK
	.align		4
.L_15:
        /*0048*/ 	.byte	0x03, 0x50
        /*004a*/ 	.short	0x0000


	//----- nvinfo : EIATTR_MAXREG_COUNT
	.align		4
        /*004c*/ 	.byte	0x03, 0x1b
        /*004e*/ 	.short	0x00ff


	//----- nvinfo : EIATTR_MERCURY_ISA_VERSION
	.align		4
        /*0050*/ 	.byte	0x03, 0x5f
        /*0052*/ 	.short	0x0101


	//----- nvinfo : EIATTR_VRC_CTA_INIT_COUNT
	.align		4
        /*0054*/ 	.byte	0x02, 0x4a
	.zero		1
	.zero		1


	//----- nvinfo : EIATTR_EXIT_INSTR_OFFSETS
	.align		4
        /*0058*/ 	.byte	0x04, 0x1c
        /*005a*/ 	.short	(.L_17 - .L_16)


	//   ....[0]....
.L_16:
        /*005c*/ 	.word	0x00000090


	//   ....[1]....
        /*0060*/ 	.word	0x000003a0


	//   ....[2]....
        /*0064*/ 	.word	0x000005d0


	//----- nvinfo : EIATTR_CRS_STACK_SIZE
	.align		4
.L_17:
        /*0068*/ 	.byte	0x04, 0x1e
        /*006a*/ 	.short	(.L_19 - .L_18)
.L_18:
        /*006c*/ 	.word	0x00000000


	//----- nvinfo : EIATTR_CBANK_PARAM_SIZE
	.align		4
.L_19:
        /*0070*/ 	.byte	0x03, 0x19
        /*0072*/ 	.short	0x001c


	//----- nvinfo : EIATTR_PARAM_CBANK
	.align		4
        /*0074*/ 	.byte	0x04, 0x0a
        /*0076*/ 	.short	(.L_21 - .L_20)
	.align		4
.L_20:
        /*0078*/ 	.word	index@(.nv.constant0.add_kernel_0d1d2d3d)
        /*007c*/ 	.short	0x0380
        /*007e*/ 	.short	0x001c


	//----- nvinfo : EIATTR_SW_WAR
	.align		4
.L_21:
        /*0080*/ 	.byte	0x04, 0x36
        /*0082*/ 	.short	(.L_23 - .L_22)
.L_22:
        /*0084*/ 	.word	0x00000008
.L_23:


//--------------------- .nv.callgraph             --------------------------
	.section	.nv.callgraph,"",@"SHT_CUDA_CALLGRAPH"
	.align	4
	.sectionentsize	8
	.align		4
        /*0000*/ 	.word	0x00000000
	.align		4
        /*0004*/ 	.word	0xffffffff
	.align		4
        /*0008*/ 	.word	0x00000000
	.align		4
        /*000c*/ 	.word	0xfffffffe
	.align		4
        /*0010*/ 	.word	0x00000000
	.align		4
        /*0014*/ 	.word	0xfffffffd
	.align		4
        /*0018*/ 	.word	0x00000000
	.align		4
        /*001c*/ 	.word	0xfffffffc


//--------------------- .text.add_kernel_0d1d2d3d --------------------------
	.section	.text.add_kernel_0d1d2d3d,"ax",@progbits
	.align	128
        .global         add_kernel_0d1d2d3d
        .type           add_kernel_0d1d2d3d,@function
        .size           add_kernel_0d1d2d3d,(.L_x_5 - add_kernel_0d1d2d3d)
        .other          add_kernel_0d1d2d3d,@"STO_CUDA_ENTRY STV_DEFAULT"
add_kernel_0d1d2d3d:
.text.add_kernel_0d1d2d3d:
[----:B------:R-:W-:Y:S01]  /*0000*/  LDC R1, c[0x0][0x37c] ;  /* 0x0000df00ff017b82 */ /* 0x000fe20000000800 */
[----:B------:R-:W0:Y:S07]  /*0010*/  S2R R3, SR_TID.X ;  /* 0x0000000000037919 */ /* 0x000e2e0000002100 */
[----:B------:R-:W0:Y:S01]  /*0020*/  S2UR UR4, SR_CTAID.X ;  /* 0x00000000000479c3 */ /* 0x000e220000002500 */
[----:B------:R-:W1:Y:S07]  /*0030*/  LDCU UR6, c[0x0][0x398] ;  /* 0x00007300ff0677ac */ /* 0x000e6e0008000800 */
[----:B------:R-:W0:Y:S01]  /*0040*/  LDC R0, c[0x0][0x360] ;  /* 0x0000d800ff007b82 */ /* 0x000e220000000800 */
[----:B------:R-:W2:Y:S01]  /*0050*/  LDCU UR5, c[0x0][0x370] ;  /* 0x00006e00ff0577ac */ /* 0x000ea20008000800 */
[----:B0-----:R-:W-:-:S02]  /*0060*/  IMAD R3, R0, UR4, R3 ;  /* 0x0000000400037c24 */ /* 0x001fc4000f8e0203 */
[----:B--2---:R-:W-:-:S03]  /*0070*/  IMAD R0, R0, UR5, RZ ;  /* 0x0000000500007c24 */ /* 0x004fc6000f8e02ff */
[----:B-1----:R-:W-:-:S13]  /*0080*/  ISETP.GE.AND P0, PT, R3, UR6, PT ;  /* 0x0000000603007c0c */ /* 0x002fda000bf06270 */
[----:B------:R-:W-:Y:S05]  /*0090*/  @P0 EXIT ;  /* 0x000000000000094d */ /* 0x000fea0003800000 */
[----:B------:R-:W0:Y:S01]  /*00a0*/  I2F.U32.RP R8, R0 ;  /* 0x0000000000087306 */ /* 0x000e220000209000 */
[----:B------:R-:W-:Y:S01]  /*00b0*/  IADD3 R2, PT, PT, R0, R3, RZ ;  /* 0x0000000300027210 */ /* 0x000fe20007ffe0ff */
[----:B------:R-:W1:Y:S01]  /*00c0*/  LDCU.64 UR4, c[0x0][0x358] ;  /* 0x00006b00ff0477ac */ /* 0x000e620008000a00 */
[----:B------:R-:W-:Y:S01]  /*00d0*/  IADD3 R9, PT, PT, RZ, -R0, RZ ;  /* 0x80000000ff097210 */ /* 0x000fe20007ffe0ff */
[----:B------:R-:W-:Y:S01]  /*00e0*/  BSSY.RECONVERGENT B0, `(.L_x_0) ;  /* 0x000002b000007945 */ /* 0x000fe20003800200 */
[C---:B------:R-:W-:Y:S02]  /*00f0*/  ISETP.GE.AND P0, PT, R2.reuse, UR6, PT ;  /* 0x0000000602007c0c */ /* 0x040fe4000bf06270 */
[----:B------:R-:W-:Y:S02]  /*0100*/  VIMNMX R7, PT, PT, R2, UR6, !PT ;  /* 0x0000000602077c48 */ /* 0x000fe4000ffe0100 */
[----:B------:R-:W-:Y:S02]  /*0110*/  SEL R6, RZ, 0x1, P0 ;  /* 0x00000001ff067807 */ /* 0x000fe40000000000 */
[----:B------:R-:W-:-:S02]  /*0120*/  ISETP.NE.U32.AND P2, PT, R0, RZ, PT ;  /* 0x000000ff0000720c */ /* 0x000fc40003f45070 */
[----:B------:R-:W-:Y:S01]  /*0130*/  IADD3 R7, PT, PT, R7, -R2, -R6 ;  /* 0x8000000207077210 */ /* 0x000fe20007ffe806 */
[----:B0-----:R-:W0:Y:S02]  /*0140*/  MUFU.RCP R8, R8 ;  /* 0x0000000800087308 */ /* 0x001e240000001000 */
[----:B0-----:R-:W-:-:S06]  /*0150*/  IADD3 R4, PT, PT, R8, 0xffffffe, RZ ;  /* 0x0ffffffe08047810 */ /* 0x001fcc0007ffe0ff */
[----:B------:R0:W2:Y:S02]  /*0160*/  F2I.FTZ.U32.TRUNC.NTZ R5, R4 ;  /* 0x0000000400057305 */ /* 0x0000a4000021f000 */
[----:B0-----:R-:W-:Y:S02]  /*0170*/  HFMA2 R4, -RZ, RZ, 0, 0 ;  /* 0x00000000ff047431 */ /* 0x001fe400000001ff */
[----:B--2---:R-:W-:-:S04]  /*0180*/  IMAD R9, R9, R5, RZ ;  /* 0x0000000509097224 */ /* 0x004fc800078e02ff */
[----:B------:R-:W-:-:S06]  /*0190*/  IMAD.HI.U32 R8, R5, R9, R4 ;  /* 0x0000000905087227 */ /* 0x000fcc00078e0004 */
[----:B------:R-:W-:-:S05]  /*01a0*/  IMAD.HI.U32 R5, R8, R7, RZ ;  /* 0x0000000708057227 */ /* 0x000fca00078e00ff */
[----:B------:R-:W-:-:S05]  /*01b0*/  IADD3 R2, PT, PT, -R5, RZ, RZ ;  /* 0x000000ff05027210 */ /* 0x000fca0007ffe1ff */
[----:B------:R-:W-:-:S05]  /*01c0*/  IMAD R7, R0, R2, R7 ;  /* 0x0000000200077224 */ /* 0x000fca00078e0207 */
[----:B------:R-:W-:-:S13]  /*01d0*/  ISETP.GE.U32.AND P0, PT, R7, R0, PT ;  /* 0x000000000700720c */ /* 0x000fda0003f06070 */
[----:B------:R-:W-:Y:S02]  /*01e0*/  @P0 IADD3 R7, PT, PT, -R0, R7, RZ ;  /* 0x0000000700070210 */ /* 0x000fe40007ffe1ff */
[----:B------:R-:W-:Y:S02]  /*01f0*/  @P0 IADD3 R5, PT, PT, R5, 0x1, RZ ;  /* 0x0000000105050810 */ /* 0x000fe40007ffe0ff */
[----:B------:R-:W-:-:S13]  /*0200*/  ISETP.GE.U32.AND P1, PT, R7, R0, PT ;  /* 0x000000000700720c */ /* 0x000fda0003f26070 */
[----:B------:R-:W-:Y:S02]  /*0210*/  @P1 IADD3 R5, PT, PT, R5, 0x1, RZ ;  /* 0x0000000105051810 */ /* 0x000fe40007ffe0ff */
[----:B------:R-:W-:-:S04]  /*0220*/  @!P2 LOP3.LUT R5, RZ, R0, RZ, 0x33, !PT ;  /* 0x00000000ff05a212 */ /* 0x000fc800078e33ff */
[----:B------:R-:W-:-:S04]  /*0230*/  IADD3 R2, PT, PT, R6, R5, RZ ;  /* 0x0000000506027210 */ /* 0x000fc80007ffe0ff */
[C---:B------:R-:W-:Y:S02]  /*0240*/  LOP3.LUT R4, R2.reuse, 0x3, RZ, 0xc0, !PT ;  /* 0x0000000302047812 */ /* 0x040fe400078ec0ff */
[----:B------:R-:W-:Y:S02]  /*0250*/  ISETP.GE.U32.AND P1, PT, R2, 0x3, PT ;  /* 0x000000030200780c */ /* 0x000fe40003f26070 */
[----:B------:R-:W-:-:S13]  /*0260*/  ISETP.NE.AND P0, PT, R4, 0x3, PT ;  /* 0x000000030400780c */ /* 0x000fda0003f05270 */
[----:B-1----:R-:W-:Y:S05]  /*0270*/  @!P0 BRA `(.L_x_1) ;  /* 0x0000000000448947 */ /* 0x002fea0003800000 */
[----:B------:R-:W0:Y:S01]  /*0280*/  LDC.64 R4, c[0x0][0x390] ;  /* 0x0000e400ff047b82 */ /* 0x000e220000000a00 */
[----:B------:R-:W-:-:S04]  /*0290*/  IADD3 R2, PT, PT, R2, 0x1, RZ ;  /* 0x0000000102027810 */ /* 0x000fc80007ffe0ff */
[----:B------:R-:W-:-:S03]  /*02a0*/  LOP3.LUT R2, R2, 0x3, RZ, 0xc0, !PT ;  /* 0x0000000302027812 */ /* 0x000fc600078ec0ff */
[----:B------:R-:W1:Y:S01]  /*02b0*/  LDC.64 R6, c[0x0][0x380] ;  /* 0x0000e000ff067b82 */ /* 0x000e620000000a00 */
[----:B------:R-:W-:-:S07]  /*02c0*/  IADD3 R2, PT, PT, -R2, RZ, RZ ;  /* 0x000000ff02027210 */ /* 0x000fce0007ffe1ff */
[----:B------:R-:W2:Y:S02]  /*02d0*/  LDC.64 R8, c[0x0][0x388] ;  /* 0x0000e200ff087b82 */ /* 0x000ea40000000a00 */
.L_x_2:
[----:B--2---:R-:W-:-:S04]  /*02e0*/  IMAD.WIDE R12, R3, 0x4, R8 ;  /* 0x00000004030c7825 */ /* 0x004fc800078e0208 */
[C---:B-1----:R-:W-:Y:S02]  /*02f0*/  IMAD.WIDE R14, R3.reuse, 0x4, R6 ;  /* 0x00000004030e7825 */ /* 0x042fe400078e0206 */
[----:B------:R-:W2:Y:S04]  /*0300*/  LDG.E R13, desc[UR4][R12.64] ;  /* 0x000000040c0d7981 */ /* 0x000ea8000c1e1900 */
[----:B------:R-:W2:Y:S01]  /*0310*/  LDG.E R14, desc[UR4][R14.64] ;  /* 0x000000040e0e7981 */ /* 0x000ea2000c1e1900 */
[----:B0--3--:R-:W-:Y:S01]  /*0320*/  IMAD.WIDE R10, R3, 0x4, R4 ;  /* 0x00000004030a7825 */ /* 0x009fe200078e0204 */
[----:B------:R-:W-:Y:S02]  /*0330*/  IADD3 R2, PT, PT, R2, 0x1, RZ ;  /* 0x0000000102027810 */ /* 0x000fe40007ffe0ff */
[----:B------:R-:W-:-:S02]  /*0340*/  IADD3 R3, PT, PT, R0, R3, RZ ;  /* 0x0000000300037210 */ /* 0x000fc40007ffe0ff */
[----:B------:R-:W-:Y:S01]  /*0350*/  ISETP.NE.AND P0, PT, R2, RZ, PT ;  /* 0x000000ff0200720c */ /* 0x000fe20003f05270 */
[----:B--2---:R-:W-:-:S05]  /*0360*/  FADD R17, R14, R13 ;  /* 0x0000000d0e117221 */ /* 0x004fca0000000000 */
[----:B------:R3:W-:Y:S07]  /*0370*/  STG.E desc[UR4][R10.64], R17 ;  /* 0x000000110a007986 */ /* 0x0007ee000c101904 */
[----:B------:R-:W-:Y:S05]  /*0380*/  @P0 BRA `(.L_x_2) ;  /* 0xfffffffc00d40947 */ /* 0x000fea000383ffff */
.L_x_1:
[----:B------:R-:W-:Y:S05]  /*0390*/  BSYNC.RECONVERGENT B0 ;  /* 0x0000000000007941 */ /* 0x000fea0003800200 */
.L_x_0:
[----:B------:R-:W-:Y:S05]  /*03a0*/  @!P1 EXIT ;  /* 0x000000000000994d */ /* 0x000fea0003800000 */
.L_x_3:
[----:B------:R-:W3:Y:S08]  /*03b0*/  LDC.64 R4, c[0x0][0x380] ;  /* 0x0000e000ff047b82 */ /* 0x000ef00000000a00 */
[----:B------:R-:W0:Y:S01]  /*03c0*/  LDC.64 R6, c[0x0][0x388] ;  /* 0x0000e200ff067b82 */ /* 0x000e220000000a00 */
[----:B---3--:R-:W-:-:S07]  /*03d0*/  IMAD.WIDE R10, R3, 0x4, R4 ;  /* 0x00000004030a7825 */ /* 0x008fce00078e0204 */
[----:B------:R-:W1:Y:S01]  /*03e0*/  LDC.64 R4, c[0x0][0x390] ;  /* 0x0000e400ff047b82 */ /* 0x000e620000000a00 */
[----:B--2---:R-:W2:Y:S01]  /*03f0*/  LDG.E R2, desc[UR4][R10.64] ;  /* 0x000000040a027981 */ /* 0x004ea2000c1e1900 */
[----:B0-----:R-:W-:-:S05]  /*0400*/  IMAD.WIDE R12, R3, 0x4, R6 ;  /* 0x00000004030c7825 */ /* 0x001fca00078e0206 */
[----:B------:R-:W2:Y:S01]  /*0410*/  LDG.E R7, desc[UR4][R12.64] ;  /* 0x000000040c077981 */ /* 0x000ea2000c1e1900 */
[----:B-1----:R-:W-:-:S04]  /*0420*/  IMAD.WIDE R16, R3, 0x4, R4 ;  /* 0x0000000403107825 */ /* 0x002fc800078e0204 */
[----:B------:R-:W-:-:S04]  /*0430*/  IMAD.WIDE R4, R0, 0x4, R10 ;  /* 0x0000000400047825 */ /* 0x000fc800078e020a */
[----:B--2---:R-:W-:Y:S01]  /*0440*/  FADD R19, R2, R7 ;  /* 0x0000000702137221 */ /* 0x004fe20000000000 */
[----:B------:R-:W-:-:S04]  /*0450*/  IMAD.WIDE R6, R0, 0x4, R12 ;  /* 0x0000000400067825 */ /* 0x000fc800078e020c */
[----:B------:R0:W-:Y:S04]  /*0460*/  STG.E desc[UR4][R16.64], R19 ;  /* 0x0000001310007986 */ /* 0x0001e8000c101904 */
[----:B------:R-:W2:Y:S04]  /*0470*/  LDG.E R2, desc[UR4][R4.64] ;  /* 0x0000000404027981 */ /* 0x000ea8000c1e1900 */
[----:B------:R-:W2:Y:S01]  /*0480*/  LDG.E R15, desc[UR4][R6.64] ;  /* 0x00000004060f7981 */ /* 0x000ea2000c1e1900 */
[----:B------:R-:W-:-:S04]  /*0490*/  IMAD.WIDE R8, R0, 0x4, R16 ;  /* 0x0000000400087825 */ /* 0x000fc800078e0210 */
[----:B------:R-:W-:-:S04]  /*04a0*/  IMAD.WIDE R10, R0, 0x4, R4 ;  /* 0x00000004000a7825 */ /* 0x000fc800078e0204 */
[----:B------:R-:W-:-:S04]  /*04b0*/  IMAD.WIDE R12, R0, 0x4, R6 ;  /* 0x00000004000c7825 */ /* 0x000fc800078e0206 */
[----:B--2---:R-:W-:-:S05]  /*04c0*/  FADD R21, R2, R15 ;  /* 0x0000000f02157221 */ /* 0x004fca0000000000 */
        /* <DEDUP_REMOVED lines=8> */
[----:B------:R-:W1:Y:S04]  /*0550*/  LDG.E R4, desc[UR4][R4.64] ;  /* 0x0000000404047981 */ /* 0x000e68000c1e1900 */
[----:B------:R-:W1:Y:S01]  /*0560*/  LDG.E R7, desc[UR4][R6.64] ;  /* 0x0000000406077981 */ /* 0x000e62000c1e1900 */
[C---:B0-----:R-:W-:Y:S01]  /*0570*/  IMAD.WIDE R16, R0.reuse, 0x4, R14 ;  /* 0x0000000400107825 */ /* 0x041fe200078e020e */
[----:B------:R-:W-:-:S04]  /*0580*/  LEA R3, R0, R3, 0x2 ;  /* 0x0000000300037211 */ /* 0x000fc800078e10ff */
[----:B------:R-:W-:Y:S01]  /*0590*/  ISETP.GE.AND P0, PT, R3, UR6, PT ;  /* 0x0000000603007c0c */ /* 0x000fe2000bf06270 */
[----:B-1----:R-:W-:-:S05]  /*05a0*/  FADD R9, R4, R7 ;  /* 0x0000000704097221 */ /* 0x002fca0000000000 */
[----:B------:R2:W-:Y:S07]  /*05b0*/  STG.E desc[UR4][R16.64], R9 ;  /* 0x0000000910007986 */ /* 0x0005ee000c101904 */
[----:B------:R-:W-:Y:S05]  /*05c0*/  @!P0 BRA `(.L_x_3) ;  /* 0xfffffffc00788947 */ /* 0x000fea000383ffff */
[----:B------:R-:W-:Y:S05]  /*05d0*/  EXIT ;  /* 0x000000000000794d */ /* 0x000fea0003800000 */
.L_x_4:
[----:B------:R-:W-:-:S00]  /*05e0*/  BRA `(.L_x_4) ;  /* 0xfffffffc00fc7947 */ /* 0x000fc0000383ffff */
[----:B------:R-:W-:-:S00]  /*05f0*/  NOP ;  /* 0x0000000000007918 */ /* 0x000fc00000000000 */
        /* <DEDUP_REMOVED lines=8> */
.L_x_5:


//--------------------- .nv.shared.reserved.0     --------------------------
	.section	.nv.shared.reserved.0,"aw",@nobits
	.weak		__nv_reservedSMEM_offset_0_alias
	.size		__nv_reservedSMEM_offset_0_alias, 0, 64
	.other		__nv_reservedSMEM_offset_0_alias,@"STO_CUDA_RESERVED_SHARED STV_DEFAULT"
__nv_reservedSMEM_offset_0_alias:
	.zero		0
	.zero		64


//--------------------- .nv.constant0.add_kernel_0d1d2d3d --------------------------
	.section	.nv.constant0.add_kernel_0d1d2d3d,"a",@progbits
	.sectionflags	@""
	.align	4
.nv.constant0.add_kernel_0d1d2d3d:
	.zero		924


//--------------------- SYMBOLS --------------------------

	.type		.nv.reservedSmem.offset0,@object
	.size		.nv.reservedSmem.offset0,0x4
